//
// Generated by NVIDIA NVVM Compiler
//
// Compiler Build ID: CL-36424714
// Cuda compilation tools, release 13.0, V13.0.88
// Based on NVVM 20.0.0
//

.version 9.0
.target sm_100
.address_size 64

	// .globl	_Z16bubbleSortSharedPii
// _ZZ16bubbleSortSharedPiiE4sArr has been demoted

.visible .entry _Z16bubbleSortSharedPii(
	.param .u64 .ptr .align 1 _Z16bubbleSortSharedPii_param_0,
	.param .u32 _Z16bubbleSortSharedPii_param_1
)
{
	.reg .pred 	%p<16>;
	.reg .b32 	%r<46>;
	.reg .b64 	%rd<5>;
	// demoted variable
	.shared .align 4 .b8 _ZZ16bubbleSortSharedPiiE4sArr[2048];
	ld.param.u64 	%rd2, [_Z16bubbleSortSharedPii_param_0];
	ld.param.u32 	%r29, [_Z16bubbleSortSharedPii_param_1];
	cvta.to.global.u64 	%rd3, %rd2;
	mov.u32 	%r1, %tid.x;
	mov.u32 	%r30, %ctaid.x;
	mov.u32 	%r31, %ntid.x;
	mad.lo.s32 	%r32, %r30, %r31, %r1;
	mul.wide.s32 	%rd4, %r32, 4;
	add.s64 	%rd1, %rd3, %rd4;
	ld.global.u32 	%r33, [%rd1];
	shl.b32 	%r34, %r1, 2;
	mov.u32 	%r35, _ZZ16bubbleSortSharedPiiE4sArr;
	add.s32 	%r2, %r35, %r34;
	st.shared.u32 	[%r2], %r33;
	bar.sync 	0;
	add.s32 	%r3, %r29, -1;
	setp.lt.s32 	%p1, %r29, 2;
	@%p1 bra 	$L__BB0_22;
	add.s32 	%r42, %r29, -2;
	and.b32  	%r5, %r3, 3;
	setp.lt.u32 	%p2, %r42, 3;
	mov.b32 	%r43, 0;
	@%p2 bra 	$L__BB0_16;
	and.b32  	%r43, %r3, -4;
	neg.s32 	%r41, %r43;
$L__BB0_3:
	add.s32 	%r37, %r42, 1;
	setp.ge.s32 	%p3, %r1, %r37;
	@%p3 bra 	$L__BB0_6;
	ld.shared.u32 	%r10, [%r2];
	ld.shared.u32 	%r11, [%r2+4];
	setp.le.s32 	%p4, %r10, %r11;
	@%p4 bra 	$L__BB0_6;
	st.shared.u32 	[%r2], %r11;
	st.shared.u32 	[%r2+4], %r10;
$L__BB0_6:
	bar.sync 	0;
	setp.ge.s32 	%p5, %r1, %r42;
	@%p5 bra 	$L__BB0_9;
	ld.shared.u32 	%r12, [%r2];
	ld.shared.u32 	%r13, [%r2+4];
	setp.le.s32 	%p6, %r12, %r13;
	@%p6 bra 	$L__BB0_9;
	st.shared.u32 	[%r2], %r13;
	st.shared.u32 	[%r2+4], %r12;
$L__BB0_9:
	bar.sync 	0;
	add.s32 	%r38, %r42, -1;
	setp.ge.s32 	%p7, %r1, %r38;
	@%p7 bra 	$L__BB0_12;
	ld.shared.u32 	%r14, [%r2];
	ld.shared.u32 	%r15, [%r2+4];
	setp.le.s32 	%p8, %r14, %r15;
	@%p8 bra 	$L__BB0_12;
	st.shared.u32 	[%r2], %r15;
	st.shared.u32 	[%r2+4], %r14;
$L__BB0_12:
	bar.sync 	0;
	add.s32 	%r39, %r42, -2;
	setp.ge.s32 	%p9, %r1, %r39;
	@%p9 bra 	$L__BB0_15;
	ld.shared.u32 	%r16, [%r2];
	ld.shared.u32 	%r17, [%r2+4];
	setp.le.s32 	%p10, %r16, %r17;
	@%p10 bra 	$L__BB0_15;
	st.shared.u32 	[%r2], %r17;
	st.shared.u32 	[%r2+4], %r16;
$L__BB0_15:
	bar.sync 	0;
	add.s32 	%r42, %r42, -4;
	add.s32 	%r41, %r41, 4;
	setp.ne.s32 	%p11, %r41, 0;
	@%p11 bra 	$L__BB0_3;
$L__BB0_16:
	setp.eq.s32 	%p12, %r5, 0;
	@%p12 bra 	$L__BB0_22;
	sub.s32 	%r45, %r29, %r43;
	neg.s32 	%r44, %r5;
$L__BB0_18:
	.pragma "nounroll";
	add.s32 	%r45, %r45, -1;
	setp.ge.s32 	%p13, %r1, %r45;
	@%p13 bra 	$L__BB0_21;
	ld.shared.u32 	%r26, [%r2];
	ld.shared.u32 	%r27, [%r2+4];
	setp.le.s32 	%p14, %r26, %r27;
	@%p14 bra 	$L__BB0_21;
	st.shared.u32 	[%r2], %r27;
	st.shared.u32 	[%r2+4], %r26;
$L__BB0_21:
	bar.sync 	0;
	add.s32 	%r44, %r44, 1;
	setp.ne.s32 	%p15, %r44, 0;
	@%p15 bra 	$L__BB0_18;
$L__BB0_22:
	ld.shared.u32 	%r40, [%r2];
	st.global.u32 	[%rd1], %r40;
	ret;

}


// ===== COMPILED SASS (sm_100) =====

	.target	sm_100

	.elftype	@"ET_EXEC"


//--------------------- .note.nv.tkinfo           --------------------------
	.section	.note.nv.tkinfo,"",@"SHT_NOTE"
	.sectionflags	@"SHF_NOTE_NV_TKINFO"
	.tkinfo
        /*0018*/ 	.word	0x00000002
        /*0030*/ 	.string	""
        /*0030*/ 	.string	"ptxas"
        /*0030*/ 	.string	"Cuda compilation tools, release 13.0, V13.0.88"
        /*0030*/ 	.string	"Build cuda_13.0.r13.0/compiler.36424714_0"
        /*0030*/ 	.string	"-arch sm_100 -m 64 "



//--------------------- .note.nv.cuinfo           --------------------------
	.section	.note.nv.cuinfo,"",@"SHT_NOTE"
	.sectionflags	@"SHF_NOTE_NV_CUINFO"
        /*0018*/ 	.short	0x0002
        /*001a*/ 	.short	0x0064
        /*001c*/ 	.short	0x0082
	.zero		2


//--------------------- .nv.info                  --------------------------
	.section	.nv.info,"",@"SHT_CUDA_INFO"
	.align	4


	//----- nvinfo : EIATTR_REGCOUNT
	.align		4
        /*0000*/ 	.byte	0x04, 0x2f
        /*0002*/ 	.short	(.L_1 - .L_0)
	.align		4
.L_0:
        /*0004*/ 	.word	index@(_Z16bubbleSortSharedPii)
        /*0008*/ 	.word	0x00000009


	//----- nvinfo : EIATTR_FRAME_SIZE
	.align		4
.L_1:
        /*000c*/ 	.byte	0x04, 0x11
        /*000e*/ 	.short	(.L_3 - .L_2)
	.align		4
.L_2:
        /*0010*/ 	.word	index@(_Z16bubbleSortSharedPii)
        /*0014*/ 	.word	0x00000000


	//----- nvinfo : EIATTR_MIN_STACK_SIZE
	.align		4
.L_3:
        /*0018*/ 	.byte	0x04, 0x12
        /*001a*/ 	.short	(.L_5 - .L_4)
	.align		4
.L_4:
        /*001c*/ 	.word	index@(_Z16bubbleSortSharedPii)
        /*0020*/ 	.word	0x00000000
.L_5:


//--------------------- .nv.compat                --------------------------
	.section	.nv.compat,"",@"SHT_CUDA_COMPAT_INFO"
	.align	4
        /*0000*/ 	.byte	0x02, 0x09, 0x00, 0x00, 0x02, 0x02, 0x01, 0x00, 0x02, 0x05, 0x05, 0x00, 0x03, 0x07, 0x01, 0x01
        /*0010*/ 	.byte	0x02, 0x03, 0x00, 0x00, 0x02, 0x06, 0x01, 0x00, 0x04, 0x0b, 0x08, 0x00, 0x09, 0x00, 0x00, 0x00
        /*0020*/ 	.byte	0x00, 0x00, 0x00, 0x00


//--------------------- .nv.info._Z16bubbleSortSharedPii --------------------------
	.section	.nv.info._Z16bubbleSortSharedPii,"",@"SHT_CUDA_INFO"
	.sectionflags	@""
	.align	4


	//----- nvinfo : EIATTR_CUDA_API_VERSION
	.align		4
        /*0000*/ 	.byte	0x04, 0x37
        /*0002*/ 	.short	(.L_7 - .L_6)
.L_6:
        /*0004*/ 	.word	0x00000082


	//----- nvinfo : EIATTR_KPARAM_INFO
	.align		4
.L_7:
        /*0008*/ 	.byte	0x04, 0x17
        /*000a*/ 	.short	(.L_9 - .L_8)
.L_8:
        /*000c*/ 	.word	0x00000000
        /*0010*/ 	.short	0x0001
        /*0012*/ 	.short	0x0008
        /*0014*/ 	.byte	0x00, 0xf0, 0x11, 0x00


	//----- nvinfo : EIATTR_KPARAM_INFO
	.align		4
.L_9:
        /*0018*/ 	.byte	0x04, 0x17
        /*001a*/ 	.short	(.L_11 - .L_10)
.L_10:
        /*001c*/ 	.word	0x00000000
        /*0020*/ 	.short	0x0000
        /*0022*/ 	.short	0x0000
        /*0024*/ 	.byte	0x00, 0xf5, 0x21, 0x00


	//----- nvinfo : EIATTR_SPARSE_MMA_MASK
	.align		4
.L_11:
        /*0028*/ 	.byte	0x03, 0x50
        /*002a*/ 	.short	0x0000


	//----- nvinfo : EIATTR_MAXREG_COUNT
	.align		4
        /*002c*/ 	.byte	0x03, 0x1b
        /*002e*/ 	.short	0x00ff


	//----- nvinfo : EIATTR_NUM_BARRIERS
	.align		4
        /*0030*/ 	.byte	0x02, 0x4c
        /*0032*/ 	.byte	0x01
	.zero		1


	//----- nvinfo : EIATTR_MERCURY_ISA_VERSION
	.align		4
        /*0034*/ 	.byte	0x03, 0x5f
        /*0036*/ 	.short	0x0101


	//----- nvinfo : EIATTR_VRC_CTA_INIT_COUNT
	.align		4
        /*0038*/ 	.byte	0x02, 0x4a
	.zero		1
	.zero		1


	//----- nvinfo : EIATTR_EXIT_INSTR_OFFSETS
	.align		4
        /*003c*/ 	.byte	0x04, 0x1c
        /*003e*/ 	.short	(.L_13 - .L_12)


	//   ....[0]....
.L_12:
        /*0040*/ 	.word	0x000005e0


	//----- nvinfo : EIATTR_CRS_STACK_SIZE
	.align		4
.L_13:
        /*0044*/ 	.byte	0x04, 0x1e
        /*0046*/ 	.short	(.L_15 - .L_14)
.L_14:
        /*0048*/ 	.word	0x00000000


	//----- nvinfo : EIATTR_CBANK_PARAM_SIZE
	.align		4
.L_15:
        /*004c*/ 	.byte	0x03, 0x19
        /*004e*/ 	.short	0x000c


	//----- nvinfo : EIATTR_PARAM_CBANK
	.align		4
        /*0050*/ 	.byte	0x04, 0x0a
        /*0052*/ 	.short	(.L_17 - .L_16)
	.align		4
.L_16:
        /*0054*/ 	.word	index@(.nv.constant0._Z16bubbleSortSharedPii)
        /*0058*/ 	.short	0x0380
        /*005a*/ 	.short	0x000c


	//----- nvinfo : EIATTR_SW_WAR
	.align		4
.L_17:
        /*005c*/ 	.byte	0x04, 0x36
        /*005e*/ 	.short	(.L_19 - .L_18)
.L_18:
        /*0060*/ 	.word	0x00000008
.L_19:


//--------------------- .nv.callgraph             --------------------------
	.section	.nv.callgraph,"",@"SHT_CUDA_CALLGRAPH"
	.align	4
	.sectionentsize	8
	.align		4
        /*0000*/ 	.word	0x00000000
	.align		4
        /*0004*/ 	.word	0xffffffff
	.align		4
        /*0008*/ 	.word	0x00000000
	.align		4
        /*000c*/ 	.word	0xfffffffe
	.align		4
        /*0010*/ 	.word	0x00000000
	.align		4
        /*0014*/ 	.word	0xfffffffd
	.align		4
        /*0018*/ 	.word	0x00000000
	.align		4
        /*001c*/ 	.word	0xfffffffc


//--------------------- .text._Z16bubbleSortSharedPii --------------------------
	.section	.text._Z16bubbleSortSharedPii,"ax",@progbits
	.align	128
        .global         _Z16bubbleSortSharedPii
        .type           _Z16bubbleSortSharedPii,@function
        .size           _Z16bubbleSortSharedPii,(.L_x_15 - _Z16bubbleSortSharedPii)
        .other          _Z16bubbleSortSharedPii,@"STO_CUDA_ENTRY STV_DEFAULT"
_Z16bubbleSortSharedPii:
.text._Z16bubbleSortSharedPii:
[----:B------:R-:W-:Y:S01]  /*0000*/  LDC R1, c[0x0][0x37c] ;  /* 0x0000df00ff017b82 */ /* 0x000fe20000000800 */
[----:B------:R-:W0:Y:S07]  /*0010*/  S2R R6, SR_TID.X ;  /* 0x0000000000067919 */ /* 0x000e2e0000002100 */
[----:B------:R-:W0:Y:S01]  /*0020*/  S2UR UR4, SR_CTAID.X ;  /* 0x00000000000479c3 */ /* 0x000e220000002500 */
[----:B------:R-:W1:Y:S01]  /*0030*/  LDCU.64 UR10, c[0x0][0x358] ;  /* 0x00006b00ff0a77ac */ /* 0x000e620008000a00 */
[----:B------:R-:W2:Y:S06]  /*0040*/  LDCU UR6, c[0x0][0x388] ;  /* 0x00007100ff0677ac */ /* 0x000eac0008000800 */
[----:B------:R-:W0:Y:S08]  /*0050*/  LDC R5, c[0x0][0x360] ;  /* 0x0000d800ff057b82 */ /* 0x000e300000000800 */
[----:B------:R-:W3:Y:S01]  /*0060*/  LDC.64 R2, c[0x0][0x380] ;  /* 0x0000e000ff027b82 */ /* 0x000ee20000000a00 */
[----:B0-----:R-:W-:-:S04]  /*0070*/  IMAD R5, R5, UR4, R6 ;  /* 0x0000000405057c24 */ /* 0x001fc8000f8e0206 */
[----:B---3--:R-:W-:-:S05]  /*0080*/  IMAD.WIDE R2, R5, 0x4, R2 ;  /* 0x0000000405027825 */ /* 0x008fca00078e0202 */
[----:B-1----:R-:W3:Y:S01]  /*0090*/  LDG.E R0, desc[UR10][R2.64] ;  /* 0x0000000a02007981 */ /* 0x002ee2000c1e1900 */
[----:B------:R-:W0:Y:S01]  /*00a0*/  S2UR UR5, SR_CgaCtaId ;  /* 0x00000000000579c3 */ /* 0x000e220000008800 */
[----:B------:R-:W-:Y:S01]  /*00b0*/  UMOV UR4, 0x400 ;  /* 0x0000040000047882 */ /* 0x000fe20000000000 */
[----:B--2---:R-:W-:Y:S02]  /*00c0*/  UISETP.GE.AND UP0, UPT, UR6, 0x2, UPT ;  /* 0x000000020600788c */ /* 0x004fe4000bf06270 */
[----:B0-----:R-:W-:-:S06]  /*00d0*/  ULEA UR4, UR5, UR4, 0x18 ;  /* 0x0000000405047291 */ /* 0x001fcc000f8ec0ff */
[----:B------:R-:W-:-:S05]  /*00e0*/  LEA R5, R6, UR4, 0x2 ;  /* 0x0000000406057c11 */ /* 0x000fca000f8e10ff */
[----:B---3--:R0:W-:Y:S01]  /*00f0*/  STS [R5], R0 ;  /* 0x0000000005007388 */ /* 0x0081e20000000800 */
[----:B------:R-:W-:Y:S06]  /*0100*/  BAR.SYNC.DEFER_BLOCKING 0x0 ;  /* 0x0000000000007b1d */ /* 0x000fec0000010000 */
[----:B------:R-:W-:Y:S05]  /*0110*/  BRA.U !UP0, `(.L_x_0) ;  /* 0x0000000508287547 */ /* 0x000fea000b800000 */
[----:B------:R-:W-:Y:S02]  /*0120*/  UIADD3 UR5, UPT, UPT, UR6, -0x1, URZ ;  /* 0xffffffff06057890 */ /* 0x000fe4000fffe0ff */
[----:B------:R-:W-:Y:S02]  /*0130*/  UIADD3 UR6, UPT, UPT, UR6, -0x2, URZ ;  /* 0xfffffffe06067890 */ /* 0x000fe4000fffe0ff */
[----:B------:R-:W-:Y:S02]  /*0140*/  ULOP3.LUT UR7, UR5, 0x3, URZ, 0xc0, !UPT ;  /* 0x0000000305077892 */ /* 0x000fe4000f8ec0ff */
[----:B------:R-:W-:Y:S01]  /*0150*/  UISETP.GE.U32.AND UP0, UPT, UR6, 0x3, UPT ;  /* 0x000000030600788c */ /* 0x000fe2000bf06070 */
[----:B------:R-:W-:-:S08]  /*0160*/  UMOV UR4, URZ ;  /* 0x000000ff00047c82 */ /* 0x000fd00008000000 */
[----:B------:R-:W-:Y:S05]  /*0170*/  BRA.U !UP0, `(.L_x_1) ;  /* 0x0000000108c47547 */ /* 0x000fea000b800000 */
[----:B------:R-:W-:-:S04]  /*0180*/  ULOP3.LUT UR4, UR5, 0xfffffffc, URZ, 0xc0, !UPT ;  /* 0xfffffffc05047892 */ /* 0x000fc8000f8ec0ff */
[----:B------:R-:W-:-:S12]  /*0190*/  UIADD3 UR5, UPT, UPT, -UR4, URZ, URZ ;  /* 0x000000ff04057290 */ /* 0x000fd8000fffe1ff */
.L_x_10:
[----:B------:R-:W-:Y:S01]  /*01a0*/  UIADD3 UR8, UPT, UPT, UR6, 0x1, URZ ;  /* 0x0000000106087890 */ /* 0x000fe2000fffe0ff */
[----:B------:R-:W-:Y:S01]  /*01b0*/  BSSY.RECONVERGENT B0, `(.L_x_2) ;  /* 0x000000b000007945 */ /* 0x000fe20003800200 */
[----:B------:R-:W-:Y:S01]  /*01c0*/  UIADD3 UR5, UPT, UPT, UR5, 0x4, URZ ;  /* 0x0000000405057890 */ /* 0x000fe2000fffe0ff */
[----:B------:R-:W-:-:S03]  /*01d0*/  ISETP.GE.AND P0, PT, R6, UR6, PT ;  /* 0x0000000606007c0c */ /* 0x000fc6000bf06270 */
[----:B------:R-:W-:Y:S01]  /*01e0*/  ISETP.GE.AND P1, PT, R6, UR8, PT ;  /* 0x0000000806007c0c */ /* 0x000fe2000bf26270 */
[----:B------:R-:W-:-:S12]  /*01f0*/  UISETP.NE.AND UP0, UPT, UR5, URZ, UPT ;  /* 0x000000ff0500728c */ /* 0x000fd8000bf05270 */
[----:B-1234-:R-:W-:Y:S05]  /*0200*/  @P1 BRA `(.L_x_3) ;  /* 0x0000000000141947 */ /* 0x01efea0003800000 */
[----:B0-----:R-:W-:Y:S04]  /*0210*/  LDS R0, [R5] ;  /* 0x0000000005007984 */ /* 0x001fe80000000800 */
[----:B------:R-:W0:Y:S02]  /*0220*/  LDS R4, [R5+0x4] ;  /* 0x0000040005047984 */ /* 0x000e240000000800 */
[----:B0-----:R-:W-:-:S13]  /*0230*/  ISETP.GT.AND P1, PT, R0, R4, PT ;  /* 0x000000040000720c */ /* 0x001fda0003f24270 */
[----:B------:R1:W-:Y:S04]  /*0240*/  @P1 STS [R5], R4 ;  /* 0x0000000405001388 */ /* 0x0003e80000000800 */
[----:B------:R1:W-:Y:S02]  /*0250*/  @P1 STS [R5+0x4], R0 ;  /* 0x0000040005001388 */ /* 0x0003e40000000800 */
.L_x_3:
[----:B------:R-:W-:Y:S05]  /*0260*/  BSYNC.RECONVERGENT B0 ;  /* 0x0000000000007941 */ /* 0x000fea0003800200 */
.L_x_2:
[----:B------:R-:W-:Y:S06]  /*0270*/  BAR.SYNC.DEFER_BLOCKING 0x0 ;  /* 0x0000000000007b1d */ /* 0x000fec0000010000 */
[----:B------:R-:W-:Y:S04]  /*0280*/  BSSY.RECONVERGENT B0, `(.L_x_4) ;  /* 0x0000007000007945 */ /* 0x000fe80003800200 */
[----:B------:R-:W-:Y:S05]  /*0290*/  @P0 BRA `(.L_x_5) ;  /* 0x0000000000140947 */ /* 0x000fea0003800000 */
[----:B01----:R-:W-:Y:S04]  /*02a0*/  LDS R0, [R5] ;  /* 0x0000000005007984 */ /* 0x003fe80000000800 */
[----:B------:R-:W0:Y:S02]  /*02b0*/  LDS R4, [R5+0x4] ;  /* 0x0000040005047984 */ /* 0x000e240000000800 */
[----:B0-----:R-:W-:-:S13]  /*02c0*/  ISETP.GT.AND P0, PT, R0, R4, PT ;  /* 0x000000040000720c */ /* 0x001fda0003f04270 */
[----:B------:R2:W-:Y:S04]  /*02d0*/  @P0 STS [R5], R4 ;  /* 0x0000000405000388 */ /* 0x0005e80000000800 */
[----:B------:R2:W-:Y:S02]  /*02e0*/  @P0 STS [R5+0x4], R0 ;  /* 0x0000040005000388 */ /* 0x0005e40000000800 */
.L_x_5:
[----:B------:R-:W-:Y:S05]  /*02f0*/  BSYNC.RECONVERGENT B0 ;  /* 0x0000000000007941 */ /* 0x000fea0003800200 */
.L_x_4:
[----:B------:R-:W-:Y:S01]  /*0300*/  UIADD3 UR8, UPT, UPT, UR6, -0x1, URZ ;  /* 0xffffffff06087890 */ /* 0x000fe2000fffe0ff */
[----:B------:R-:W-:Y:S05]  /*0310*/  BAR.SYNC.DEFER_BLOCKING 0x0 ;  /* 0x0000000000007b1d */ /* 0x000fea0000010000 */
[----:B------:R-:W-:Y:S01]  /*0320*/  ISETP.GE.AND P0, PT, R6, UR8, PT ;  /* 0x0000000806007c0c */ /* 0x000fe2000bf06270 */
[----:B------:R-:W-:-:S12]  /*0330*/  BSSY.RECONVERGENT B0, `(.L_x_6) ;  /* 0x0000007000007945 */ /* 0x000fd80003800200 */
[----:B------:R-:W-:Y:S05]  /*0340*/  @P0 BRA `(.L_x_7) ;  /* 0x0000000000140947 */ /* 0x000fea0003800000 */
[----:B012---:R-:W-:Y:S04]  /*0350*/  LDS R0, [R5] ;  /* 0x0000000005007984 */ /* 0x007fe80000000800 */
[----:B------:R-:W0:Y:S02]  /*0360*/  LDS R4, [R5+0x4] ;  /* 0x0000040005047984 */ /* 0x000e240000000800 */
[----:B0-----:R-:W-:-:S13]  /*0370*/  ISETP.GT.AND P0, PT, R0, R4, PT ;  /* 0x000000040000720c */ /* 0x001fda0003f04270 */
[----:B------:R3:W-:Y:S04]  /*0380*/  @P0 STS [R5], R4 ;  /* 0x0000000405000388 */ /* 0x0007e80000000800 */
[----:B------:R3:W-:Y:S02]  /*0390*/  @P0 STS [R5+0x4], R0 ;  /* 0x0000040005000388 */ /* 0x0007e40000000800 */
.L_x_7:
[----:B------:R-:W-:Y:S05]  /*03a0*/  BSYNC.RECONVERGENT B0 ;  /* 0x0000000000007941 */ /* 0x000fea0003800200 */
.L_x_6:
[----:B------:R-:W-:Y:S01]  /*03b0*/  UIADD3 UR8, UPT, UPT, UR6, -0x2, URZ ;  /* 0xfffffffe06087890 */ /* 0x000fe2000fffe0ff */
[----:B------:R-:W-:Y:S05]  /*03c0*/  BAR.SYNC.DEFER_BLOCKING 0x0 ;  /* 0x0000000000007b1d */ /* 0x000fea0000010000 */
[----:B------:R-:W-:Y:S01]  /*03d0*/  ISETP.GE.AND P0, PT, R6, UR8, PT ;  /* 0x0000000806007c0c */ /* 0x000fe2000bf06270 */
[----:B------:R-:W-:-:S12]  /*03e0*/  BSSY.RECONVERGENT B0, `(.L_x_8) ;  /* 0x0000007000007945 */ /* 0x000fd80003800200 */
[----:B------:R-:W-:Y:S05]  /*03f0*/  @P0 BRA `(.L_x_9) ;  /* 0x0000000000140947 */ /* 0x000fea0003800000 */
[----:B0123--:R-:W-:Y:S04]  /*0400*/  LDS R0, [R5] ;  /* 0x0000000005007984 */ /* 0x00ffe80000000800 */
[----:B------:R-:W0:Y:S02]  /*0410*/  LDS R4, [R5+0x4] ;  /* 0x0000040005047984 */ /* 0x000e240000000800 */
[----:B0-----:R-:W-:-:S13]  /*0420*/  ISETP.GT.AND P0, PT, R0, R4, PT ;  /* 0x000000040000720c */ /* 0x001fda0003f04270 */
[----:B------:R4:W-:Y:S04]  /*0430*/  @P0 STS [R5], R4 ;  /* 0x0000000405000388 */ /* 0x0009e80000000800 */
[----:B------:R4:W-:Y:S02]  /*0440*/  @P0 STS [R5+0x4], R0 ;  /* 0x0000040005000388 */ /* 0x0009e40000000800 */
.L_x_9:
[----:B------:R-:W-:Y:S05]  /*0450*/  BSYNC.RECONVERGENT B0 ;  /* 0x0000000000007941 */ /* 0x000fea0003800200 */
.L_x_8:
[----:B------:R-:W-:Y:S01]  /*0460*/  BAR.SYNC.DEFER_BLOCKING 0x0 ;  /* 0x0000000000007b1d */ /* 0x000fe20000010000 */
[----:B------:R-:W-:-:S05]  /*0470*/  UIADD3 UR6, UPT, UPT, UR6, -0x4, URZ ;  /* 0xfffffffc06067890 */ /* 0x000fca000fffe0ff */
[----:B------:R-:W-:Y:S07]  /*0480*/  BRA.U UP0, `(.L_x_10) ;  /* 0xfffffffd00447547 */ /* 0x000fee000b83ffff */
.L_x_1:
[----:B------:R-:W-:-:S09]  /*0490*/  UISETP.NE.AND UP0, UPT, UR7, URZ, UPT ;  /* 0x000000ff0700728c */ /* 0x000fd2000bf05270 */
[----:B------:R-:W-:Y:S05]  /*04a0*/  BRA.U !UP0, `(.L_x_0) ;  /* 0x0000000108447547 */ /* 0x000fea000b800000 */
[----:B------:R-:W5:Y:S01]  /*04b0*/  LDCU UR5, c[0x0][0x388] ;  /* 0x00007100ff0577ac */ /* 0x000f620008000800 */
[----:B------:R-:W-:Y:S02]  /*04c0*/  UIADD3 UR6, UPT, UPT, -UR7, URZ, URZ ;  /* 0x000000ff07067290 */ /* 0x000fe4000fffe1ff */
[----:B-----5:R-:W-:-:S12]  /*04d0*/  UIADD3 UR5, UPT, UPT, -UR4, UR5, URZ ;  /* 0x0000000504057290 */ /* 0x020fd8000fffe1ff */
.L_x_13:
[----:B------:R-:W-:Y:S01]  /*04e0*/  UIADD3 UR5, UPT, UPT, UR5, -0x1, URZ ;  /* 0xffffffff05057890 */ /* 0x000fe2000fffe0ff */
[----:B------:R-:W-:Y:S01]  /*04f0*/  BSSY.RECONVERGENT B0, `(.L_x_11) ;  /* 0x000000a000007945 */ /* 0x000fe20003800200 */
[----:B------:R-:W-:-:S04]  /*0500*/  UIADD3 UR6, UPT, UPT, UR6, 0x1, URZ ;  /* 0x0000000106067890 */ /* 0x000fc8000fffe0ff */
[----:B------:R-:W-:Y:S01]  /*0510*/  ISETP.GE.AND P0, PT, R6, UR5, PT ;  /* 0x0000000506007c0c */ /* 0x000fe2000bf06270 */
[----:B------:R-:W-:-:S12]  /*0520*/  UISETP.NE.AND UP0, UPT, UR6, URZ, UPT ;  /* 0x000000ff0600728c */ /* 0x000fd8000bf05270 */
[----:B0-----:R-:W-:Y:S05]  /*0530*/  @P0 BRA `(.L_x_12) ;  /* 0x0000000000140947 */ /* 0x001fea0003800000 */
[----:B01234-:R-:W-:Y:S04]  /*0540*/  LDS R0, [R5] ;  /* 0x0000000005007984 */ /* 0x01ffe80000000800 */
[----:B------:R-:W0:Y:S02]  /*0550*/  LDS R4, [R5+0x4] ;  /* 0x0000040005047984 */ /* 0x000e240000000800 */
[----:B0-----:R-:W-:-:S13]  /*0560*/  ISETP.GT.AND P0, PT, R0, R4, PT ;  /* 0x000000040000720c */ /* 0x001fda0003f04270 */
[----:B------:R0:W-:Y:S04]  /*0570*/  @P0 STS [R5], R4 ;  /* 0x0000000405000388 */ /* 0x0001e80000000800 */
[----:B------:R0:W-:Y:S02]  /*0580*/  @P0 STS [R5+0x4], R0 ;  /* 0x0000040005000388 */ /* 0x0001e40000000800 */
.L_x_12:
[----:B------:R-:W-:Y:S05]  /*0590*/  BSYNC.RECONVERGENT B0 ;  /* 0x0000000000007941 */ /* 0x000fea0003800200 */
.L_x_11:
[----:B------:R-:W-:Y:S06]  /*05a0*/  BAR.SYNC.DEFER_BLOCKING 0x0 ;  /* 0x0000000000007b1d */ /* 0x000fec0000010000 */
[----:B------:R-:W-:Y:S05]  /*05b0*/  BRA.U UP0, `(.L_x_13) ;  /* 0xfffffffd00c87547 */ /* 0x000fea000b83ffff */
.L_x_0:
[----:B01234-:R-:W0:Y:S04]  /*05c0*/  LDS R5, [R5] ;  /* 0x0000000005057984 */ /* 0x01fe280000000800 */
[----:B0-----:R-:W-:Y:S01]  /*05d0*/  STG.E desc[UR10][R2.64], R5 ;  /* 0x0000000502007986 */ /* 0x001fe2000c10190a */
[----:B------:R-:W-:Y:S05]  /*05e0*/  EXIT ;  /* 0x000000000000794d */ /* 0x000fea0003800000 */
.L_x_14:
[----:B------:R-:W-:-:S00]  /*05f0*/  BRA `(.L_x_14) ;  /* 0xfffffffc00fc7947 */ /* 0x000fc0000383ffff */
[----:B------:R-:W-:-:S00]  /*0600*/  NOP ;  /* 0x0000000000007918 */ /* 0x000fc00000000000 */
[----:B------:R-:W-:-:S00]  /*0610*/  NOP ;  /* 0x0000000000007918 */ /* 0x000fc00000000000 */
[----:B------:R-:W-:-:S00]  /*0620*/  NOP ;  /* 0x0000000000007918 */ /* 0x000fc00000000000 */
[----:B------:R-:W-:-:S00]  /*0630*/  NOP ;  /* 0x0000000000007918 */ /* 0x000fc00000000000 */
[----:B------:R-:W-:-:S00]  /*0640*/  NOP ;  /* 0x0000000000007918 */ /* 0x000fc00000000000 */
[----:B------:R-:W-:-:S00]  /*0650*/  NOP ;  /* 0x0000000000007918 */ /* 0x000fc00000000000 */
[----:B------:R-:W-:-:S00]  /*0660*/  NOP ;  /* 0x0000000000007918 */ /* 0x000fc00000000000 */
[----:B------:R-:W-:-:S00]  /*0670*/  NOP ;  /* 0x0000000000007918 */ /* 0x000fc00000000000 */
.L_x_15:


//--------------------- .nv.shared._Z16bubbleSortSharedPii --------------------------
	.section	.nv.shared._Z16bubbleSortSharedPii,"aw",@nobits
	.sectionflags	@""
	.align	4
.nv.shared._Z16bubbleSortSharedPii:
	.zero		3072


//--------------------- .nv.shared.reserved.0     --------------------------
	.section	.nv.shared.reserved.0,"aw",@nobits
	.weak		__nv_reservedSMEM_offset_0_alias
	.size		__nv_reservedSMEM_offset_0_alias, 0, 64
	.other		__nv_reservedSMEM_offset_0_alias,@"STO_CUDA_RESERVED_SHARED STV_DEFAULT"
__nv_reservedSMEM_offset_0_alias:
	.zero		0
	.zero		64


//--------------------- .nv.constant0._Z16bubbleSortSharedPii --------------------------
	.section	.nv.constant0._Z16bubbleSortSharedPii,"a",@progbits
	.sectionflags	@""
	.align	4
.nv.constant0._Z16bubbleSortSharedPii:
	.zero		908


//--------------------- SYMBOLS --------------------------

	.type		.nv.reservedSmem.offset0,@object
	.size		.nv.reservedSmem.offset0,0x4
	.type		.nv.reservedSmem.cap,@object
	.size		.nv.reservedSmem.cap,0x4
